//
// Generated by NVIDIA NVVM Compiler
//
// Compiler Build ID: CL-36424714
// Cuda compilation tools, release 13.0, V13.0.88
// Based on NVVM 20.0.0
//

.version 9.0
.target sm_100
.address_size 64

	// .globl	_Z21smithWatermanDiagonalPKhS0_Piiiii

.visible .entry _Z21smithWatermanDiagonalPKhS0_Piiiii(
	.param .u64 .ptr .align 1 _Z21smithWatermanDiagonalPKhS0_Piiiii_param_0,
	.param .u64 .ptr .align 1 _Z21smithWatermanDiagonalPKhS0_Piiiii_param_1,
	.param .u64 .ptr .align 1 _Z21smithWatermanDiagonalPKhS0_Piiiii_param_2,
	.param .u32 _Z21smithWatermanDiagonalPKhS0_Piiiii_param_3,
	.param .u32 _Z21smithWatermanDiagonalPKhS0_Piiiii_param_4,
	.param .u32 _Z21smithWatermanDiagonalPKhS0_Piiiii_param_5,
	.param .u32 _Z21smithWatermanDiagonalPKhS0_Piiiii_param_6
)
{
	.reg .pred 	%p<3>;
	.reg .b16 	%rs<3>;
	.reg .b32 	%r<29>;
	.reg .b64 	%rd<19>;

	ld.param.u64 	%rd1, [_Z21smithWatermanDiagonalPKhS0_Piiiii_param_0];
	ld.param.u64 	%rd2, [_Z21smithWatermanDiagonalPKhS0_Piiiii_param_1];
	ld.param.u64 	%rd3, [_Z21smithWatermanDiagonalPKhS0_Piiiii_param_2];
	ld.param.u32 	%r3, [_Z21smithWatermanDiagonalPKhS0_Piiiii_param_3];
	ld.param.u32 	%r4, [_Z21smithWatermanDiagonalPKhS0_Piiiii_param_4];
	ld.param.u32 	%r5, [_Z21smithWatermanDiagonalPKhS0_Piiiii_param_5];
	ld.param.u32 	%r6, [_Z21smithWatermanDiagonalPKhS0_Piiiii_param_6];
	mov.u32 	%r7, %ctaid.x;
	mov.u32 	%r8, %ntid.x;
	mov.u32 	%r9, %tid.x;
	mad.lo.s32 	%r1, %r7, %r8, %r9;
	sub.s32 	%r10, %r4, %r6;
	max.s32 	%r2, %r10, 1;
	add.s32 	%r11, %r4, -1;
	min.s32 	%r12, %r5, %r11;
	sub.s32 	%r13, %r12, %r2;
	setp.gt.s32 	%p1, %r1, %r13;
	@%p1 bra 	$L__BB0_2;
	cvta.to.global.u64 	%rd4, %rd1;
	cvta.to.global.u64 	%rd5, %rd2;
	cvta.to.global.u64 	%rd6, %rd3;
	add.s32 	%r14, %r2, %r1;
	sub.s32 	%r15, %r4, %r14;
	mul.lo.s32 	%r16, %r14, %r3;
	add.s32 	%r17, %r16, %r15;
	sub.s32 	%r18, %r16, %r3;
	add.s32 	%r19, %r18, %r15;
	cvt.s64.s32 	%rd7, %r14;
	add.s64 	%rd8, %rd4, %rd7;
	ld.global.u8 	%rs1, [%rd8+-1];
	cvt.s64.s32 	%rd9, %r15;
	add.s64 	%rd10, %rd5, %rd9;
	ld.global.u8 	%rs2, [%rd10+-1];
	setp.eq.s16 	%p2, %rs1, %rs2;
	selp.b32 	%r20, 1, -1, %p2;
	mul.wide.s32 	%rd11, %r19, 4;
	add.s64 	%rd12, %rd6, %rd11;
	ld.global.u32 	%r21, [%rd12+-4];
	add.s32 	%r22, %r20, %r21;
	ld.global.u32 	%r23, [%rd12];
	cvt.s64.s32 	%rd13, %r16;
	add.s64 	%rd14, %rd9, %rd13;
	shl.b64 	%rd15, %rd14, 2;
	add.s64 	%rd16, %rd6, %rd15;
	ld.global.u32 	%r24, [%rd16+-4];
	max.s32 	%r25, %r23, %r24;
	add.s32 	%r26, %r25, -1;
	max.s32 	%r27, %r22, %r26;
	max.s32 	%r28, %r27, 0;
	mul.wide.s32 	%rd17, %r17, 4;
	add.s64 	%rd18, %rd6, %rd17;
	st.global.u32 	[%rd18], %r28;
$L__BB0_2:
	ret;

}


// ===== COMPILED SASS (sm_100) =====

	.target	sm_100

	.elftype	@"ET_EXEC"


//--------------------- .note.nv.tkinfo           --------------------------
	.section	.note.nv.tkinfo,"",@"SHT_NOTE"
	.sectionflags	@"SHF_NOTE_NV_TKINFO"
	.tkinfo
        /*0018*/ 	.word	0x00000002
        /*0030*/ 	.string	""
        /*0030*/ 	.string	"ptxas"
        /*0030*/ 	.string	"Cuda compilation tools, release 13.0, V13.0.88"
        /*0030*/ 	.string	"Build cuda_13.0.r13.0/compiler.36424714_0"
        /*0030*/ 	.string	"-arch sm_100 -m 64 "



//--------------------- .note.nv.cuinfo           --------------------------
	.section	.note.nv.cuinfo,"",@"SHT_NOTE"
	.sectionflags	@"SHF_NOTE_NV_CUINFO"
        /*0018*/ 	.short	0x0002
        /*001a*/ 	.short	0x0064
        /*001c*/ 	.short	0x0082
	.zero		2


//--------------------- .nv.info                  --------------------------
	.section	.nv.info,"",@"SHT_CUDA_INFO"
	.align	4


	//----- nvinfo : EIATTR_REGCOUNT
	.align		4
        /*0000*/ 	.byte	0x04, 0x2f
        /*0002*/ 	.short	(.L_1 - .L_0)
	.align		4
.L_0:
        /*0004*/ 	.word	index@(_Z21smithWatermanDiagonalPKhS0_Piiiii)
        /*0008*/ 	.word	0x00000011


	//----- nvinfo : EIATTR_FRAME_SIZE
	.align		4
.L_1:
        /*000c*/ 	.byte	0x04, 0x11
        /*000e*/ 	.short	(.L_3 - .L_2)
	.align		4
.L_2:
        /*0010*/ 	.word	index@(_Z21smithWatermanDiagonalPKhS0_Piiiii)
        /*0014*/ 	.word	0x00000000


	//----- nvinfo : EIATTR_MIN_STACK_SIZE
	.align		4
.L_3:
        /*0018*/ 	.byte	0x04, 0x12
        /*001a*/ 	.short	(.L_5 - .L_4)
	.align		4
.L_4:
        /*001c*/ 	.word	index@(_Z21smithWatermanDiagonalPKhS0_Piiiii)
        /*0020*/ 	.word	0x00000000
.L_5:


//--------------------- .nv.compat                --------------------------
	.section	.nv.compat,"",@"SHT_CUDA_COMPAT_INFO"
	.align	4
        /*0000*/ 	.byte	0x02, 0x09, 0x00, 0x00, 0x02, 0x02, 0x01, 0x00, 0x02, 0x05, 0x05, 0x00, 0x03, 0x07, 0x01, 0x01
        /*0010*/ 	.byte	0x02, 0x03, 0x00, 0x00, 0x02, 0x06, 0x01, 0x00, 0x04, 0x0b, 0x08, 0x00, 0x09, 0x00, 0x00, 0x00
        /*0020*/ 	.byte	0x00, 0x00, 0x00, 0x00


//--------------------- .nv.info._Z21smithWatermanDiagonalPKhS0_Piiiii --------------------------
	.section	.nv.info._Z21smithWatermanDiagonalPKhS0_Piiiii,"",@"SHT_CUDA_INFO"
	.sectionflags	@""
	.align	4


	//----- nvinfo : EIATTR_CUDA_API_VERSION
	.align		4
        /*0000*/ 	.byte	0x04, 0x37
        /*0002*/ 	.short	(.L_7 - .L_6)
.L_6:
        /*0004*/ 	.word	0x00000082


	//----- nvinfo : EIATTR_KPARAM_INFO
	.align		4
.L_7:
        /*0008*/ 	.byte	0x04, 0x17
        /*000a*/ 	.short	(.L_9 - .L_8)
.L_8:
        /*000c*/ 	.word	0x00000000
        /*0010*/ 	.short	0x0006
        /*0012*/ 	.short	0x0024
        /*0014*/ 	.byte	0x00, 0xf0, 0x11, 0x00


	//----- nvinfo : EIATTR_KPARAM_INFO
	.align		4
.L_9:
        /*0018*/ 	.byte	0x04, 0x17
        /*001a*/ 	.short	(.L_11 - .L_10)
.L_10:
        /*001c*/ 	.word	0x00000000
        /*0020*/ 	.short	0x0005
        /*0022*/ 	.short	0x0020
        /*0024*/ 	.byte	0x00, 0xf0, 0x11, 0x00


	//----- nvinfo : EIATTR_KPARAM_INFO
	.align		4
.L_11:
        /*0028*/ 	.byte	0x04, 0x17
        /*002a*/ 	.short	(.L_13 - .L_12)
.L_12:
        /*002c*/ 	.word	0x00000000
        /*0030*/ 	.short	0x0004
        /*0032*/ 	.short	0x001c
        /*0034*/ 	.byte	0x00, 0xf0, 0x11, 0x00


	//----- nvinfo : EIATTR_KPARAM_INFO
	.align		4
.L_13:
        /*0038*/ 	.byte	0x04, 0x17
        /*003a*/ 	.short	(.L_15 - .L_14)
.L_14:
        /*003c*/ 	.word	0x00000000
        /*0040*/ 	.short	0x0003
        /*0042*/ 	.short	0x0018
        /*0044*/ 	.byte	0x00, 0xf0, 0x11, 0x00


	//----- nvinfo : EIATTR_KPARAM_INFO
	.align		4
.L_15:
        /*0048*/ 	.byte	0x04, 0x17
        /*004a*/ 	.short	(.L_17 - .L_16)
.L_16:
        /*004c*/ 	.word	0x00000000
        /*0050*/ 	.short	0x0002
        /*0052*/ 	.short	0x0010
        /*0054*/ 	.byte	0x00, 0xf5, 0x21, 0x00


	//----- nvinfo : EIATTR_KPARAM_INFO
	.align		4
.L_17:
        /*0058*/ 	.byte	0x04, 0x17
        /*005a*/ 	.short	(.L_19 - .L_18)
.L_18:
        /*005c*/ 	.word	0x00000000
        /*0060*/ 	.short	0x0001
        /*0062*/ 	.short	0x0008
        /*0064*/ 	.byte	0x00, 0xf5, 0x21, 0x00


	//----- nvinfo : EIATTR_KPARAM_INFO
	.align		4
.L_19:
        /*0068*/ 	.byte	0x04, 0x17
        /*006a*/ 	.short	(.L_21 - .L_20)
.L_20:
        /*006c*/ 	.word	0x00000000
        /*0070*/ 	.short	0x0000
        /*0072*/ 	.short	0x0000
        /*0074*/ 	.byte	0x00, 0xf5, 0x21, 0x00


	//----- nvinfo : EIATTR_SPARSE_MMA_MASK
	.align		4
.L_21:
        /*0078*/ 	.byte	0x03, 0x50
        /*007a*/ 	.short	0x0000


	//----- nvinfo : EIATTR_MAXREG_COUNT
	.align		4
        /*007c*/ 	.byte	0x03, 0x1b
        /*007e*/ 	.short	0x00ff


	//----- nvinfo : EIATTR_MERCURY_ISA_VERSION
	.align		4
        /*0080*/ 	.byte	0x03, 0x5f
        /*0082*/ 	.short	0x0101


	//----- nvinfo : EIATTR_VRC_CTA_INIT_COUNT
	.align		4
        /*0084*/ 	.byte	0x02, 0x4a
	.zero		1
	.zero		1


	//----- nvinfo : EIATTR_EXIT_INSTR_OFFSETS
	.align		4
        /*0088*/ 	.byte	0x04, 0x1c
        /*008a*/ 	.short	(.L_23 - .L_22)


	//   ....[0]....
.L_22:
        /*008c*/ 	.word	0x000000b0


	//   ....[1]....
        /*0090*/ 	.word	0x000002c0


	//----- nvinfo : EIATTR_CBANK_PARAM_SIZE
	.align		4
.L_23:
        /*0094*/ 	.byte	0x03, 0x19
        /*0096*/ 	.short	0x0028


	//----- nvinfo : EIATTR_PARAM_CBANK
	.align		4
        /*0098*/ 	.byte	0x04, 0x0a
        /*009a*/ 	.short	(.L_25 - .L_24)
	.align		4
.L_24:
        /*009c*/ 	.word	index@(.nv.constant0._Z21smithWatermanDiagonalPKhS0_Piiiii)
        /*00a0*/ 	.short	0x0380
        /*00a2*/ 	.short	0x0028


	//----- nvinfo : EIATTR_SW_WAR
	.align		4
.L_25:
        /*00a4*/ 	.byte	0x04, 0x36
        /*00a6*/ 	.short	(.L_27 - .L_26)
.L_26:
        /*00a8*/ 	.word	0x00000008
.L_27:


//--------------------- .nv.callgraph             --------------------------
	.section	.nv.callgraph,"",@"SHT_CUDA_CALLGRAPH"
	.align	4
	.sectionentsize	8
	.align		4
        /*0000*/ 	.word	0x00000000
	.align		4
        /*0004*/ 	.word	0xffffffff
	.align		4
        /*0008*/ 	.word	0x00000000
	.align		4
        /*000c*/ 	.word	0xfffffffe
	.align		4
        /*0010*/ 	.word	0x00000000
	.align		4
        /*0014*/ 	.word	0xfffffffd
	.align		4
        /*0018*/ 	.word	0x00000000
	.align		4
        /*001c*/ 	.word	0xfffffffc


//--------------------- .text._Z21smithWatermanDiagonalPKhS0_Piiiii --------------------------
	.section	.text._Z21smithWatermanDiagonalPKhS0_Piiiii,"ax",@progbits
	.align	128
        .global         _Z21smithWatermanDiagonalPKhS0_Piiiii
        .type           _Z21smithWatermanDiagonalPKhS0_Piiiii,@function
        .size           _Z21smithWatermanDiagonalPKhS0_Piiiii,(.L_x_1 - _Z21smithWatermanDiagonalPKhS0_Piiiii)
        .other          _Z21smithWatermanDiagonalPKhS0_Piiiii,@"STO_CUDA_ENTRY STV_DEFAULT"
_Z21smithWatermanDiagonalPKhS0_Piiiii:
.text._Z21smithWatermanDiagonalPKhS0_Piiiii:
[----:B------:R-:W-:Y:S01]  /*0000*/  LDC R1, c[0x0][0x37c] ;  /* 0x0000df00ff017b82 */ /* 0x000fe20000000800 */
[----:B------:R-:W0:Y:S07]  /*0010*/  S2R R5, SR_TID.X ;  /* 0x0000000000057919 */ /* 0x000e2e0000002100 */
[----:B------:R-:W1:Y:S08]  /*0020*/  LDC R7, c[0x0][0x39c] ;  /* 0x0000e700ff077b82 */ /* 0x000e700000000800 */
[----:B------:R-:W1:Y:S08]  /*0030*/  LDC.64 R2, c[0x0][0x3a0] ;  /* 0x0000e800ff027b82 */ /* 0x000e700000000a00 */
[----:B------:R-:W0:Y:S08]  /*0040*/  S2UR UR4, SR_CTAID.X ;  /* 0x00000000000479c3 */ /* 0x000e300000002500 */
[----:B------:R-:W0:Y:S01]  /*0050*/  LDC R0, c[0x0][0x360] ;  /* 0x0000d800ff007b82 */ /* 0x000e220000000800 */
[----:B-1----:R-:W-:-:S02]  /*0060*/  VIADDMNMX R3, R7, -R3, 0x1, !PT ;  /* 0x0000000107037446 */ /* 0x002fc40007800903 */
[----:B------:R-:W-:Y:S01]  /*0070*/  VIADDMNMX R2, R7, 0xffffffff, R2, PT ;  /* 0xffffffff07027846 */ /* 0x000fe20003800102 */
[----:B0-----:R-:W-:-:S04]  /*0080*/  IMAD R0, R0, UR4, R5 ;  /* 0x0000000400007c24 */ /* 0x001fc8000f8e0205 */
[----:B------:R-:W-:-:S05]  /*0090*/  IMAD.IADD R5, R2, 0x1, -R3 ;  /* 0x0000000102057824 */ /* 0x000fca00078e0a03 */
[----:B------:R-:W-:-:S13]  /*00a0*/  ISETP.GT.AND P0, PT, R0, R5, PT ;  /* 0x000000050000720c */ /* 0x000fda0003f04270 */
[----:B------:R-:W-:Y:S05]  /*00b0*/  @P0 EXIT ;  /* 0x000000000000094d */ /* 0x000fea0003800000 */
[----:B------:R-:W0:Y:S01]  /*00c0*/  LDCU.128 UR8, c[0x0][0x380] ;  /* 0x00007000ff0877ac */ /* 0x000e220008000c00 */
[----:B------:R-:W-:Y:S02]  /*00d0*/  IMAD.IADD R0, R0, 0x1, R3 ;  /* 0x0000000100007824 */ /* 0x000fe400078e0203 */
[----:B------:R-:W1:Y:S01]  /*00e0*/  LDC.64 R2, c[0x0][0x390] ;  /* 0x0000e400ff027b82 */ /* 0x000e620000000a00 */
[----:B------:R-:W2:Y:S01]  /*00f0*/  LDCU UR6, c[0x0][0x398] ;  /* 0x00007300ff0677ac */ /* 0x000ea20008000800 */
[----:B------:R-:W-:Y:S01]  /*0100*/  IMAD.IADD R12, R7, 0x1, -R0 ;  /* 0x00000001070c7824 */ /* 0x000fe200078e0a00 */
[----:B------:R-:W3:Y:S04]  /*0110*/  LDCU.64 UR4, c[0x0][0x358] ;  /* 0x00006b00ff0477ac */ /* 0x000ee80008000a00 */
[----:B------:R-:W-:Y:S01]  /*0120*/  SHF.R.S32.HI R4, RZ, 0x1f, R12 ;  /* 0x0000001fff047819 */ /* 0x000fe2000001140c */
[----:B------:R-:W4:Y:S01]  /*0130*/  LDCU.64 UR12, c[0x0][0x390] ;  /* 0x00007200ff0c77ac */ /* 0x000f220008000a00 */
[----:B0-----:R-:W-:-:S04]  /*0140*/  IADD3 R6, P0, PT, R0, UR8, RZ ;  /* 0x0000000800067c10 */ /* 0x001fc8000ff1e0ff */
[C---:B------:R-:W-:Y:S01]  /*0150*/  LEA.HI.X.SX32 R7, R0.reuse, UR9, 0x1, P0 ;  /* 0x0000000900077c11 */ /* 0x040fe200080f0eff */
[----:B--2---:R-:W-:Y:S01]  /*0160*/  IMAD R13, R0, UR6, RZ ;  /* 0x00000006000d7c24 */ /* 0x004fe2000f8e02ff */
[----:B------:R-:W-:-:S03]  /*0170*/  IADD3 R8, P0, PT, R12, UR10, RZ ;  /* 0x0000000a0c087c10 */ /* 0x000fc6000ff1e0ff */
[----:B---3--:R-:W2:Y:S01]  /*0180*/  LDG.E.U8 R6, desc[UR4][R6.64+-0x1] ;  /* 0xffffff0406067981 */ /* 0x008ea2000c1e1100 */
[----:B------:R-:W-:Y:S02]  /*0190*/  IADD3.X R9, PT, PT, R4, UR11, RZ, P0, !PT ;  /* 0x0000000b04097c10 */ /* 0x000fe400087fe4ff */
[C---:B------:R-:W-:Y:S02]  /*01a0*/  IADD3 R0, P0, PT, R12.reuse, R13, RZ ;  /* 0x0000000d0c007210 */ /* 0x040fe40007f1e0ff */
[----:B------:R-:W-:Y:S02]  /*01b0*/  IADD3 R5, PT, PT, R12, -UR6, R13 ;  /* 0x800000060c057c10 */ /* 0x000fe4000fffe00d */
[----:B------:R-:W2:Y:S01]  /*01c0*/  LDG.E.U8 R9, desc[UR4][R8.64+-0x1] ;  /* 0xffffff0408097981 */ /* 0x000ea2000c1e1100 */
[----:B------:R-:W-:Y:S02]  /*01d0*/  LEA.HI.X.SX32 R11, R13, R4, 0x1, P0 ;  /* 0x000000040d0b7211 */ /* 0x000fe400000f0eff */
[----:B----4-:R-:W-:Y:S01]  /*01e0*/  LEA R10, P0, R0, UR12, 0x2 ;  /* 0x0000000c000a7c11 */ /* 0x010fe2000f8010ff */
[----:B-1----:R-:W-:-:S03]  /*01f0*/  IMAD.WIDE R4, R5, 0x4, R2 ;  /* 0x0000000405047825 */ /* 0x002fc600078e0202 */
[----:B------:R-:W-:Y:S02]  /*0200*/  LEA.HI.X R11, R0, UR13, R11, 0x2, P0 ;  /* 0x0000000d000b7c11 */ /* 0x000fe400080f140b */
[----:B------:R-:W3:Y:S04]  /*0210*/  LDG.E R0, desc[UR4][R4.64+-0x4] ;  /* 0xfffffc0404007981 */ /* 0x000ee8000c1e1900 */
[----:B------:R-:W4:Y:S04]  /*0220*/  LDG.E R11, desc[UR4][R10.64+-0x4] ;  /* 0xfffffc040a0b7981 */ /* 0x000f28000c1e1900 */
[----:B------:R-:W4:Y:S01]  /*0230*/  LDG.E R14, desc[UR4][R4.64] ;  /* 0x00000004040e7981 */ /* 0x000f22000c1e1900 */
[----:B------:R-:W-:-:S04]  /*0240*/  IMAD.IADD R13, R12, 0x1, R13 ;  /* 0x000000010c0d7824 */ /* 0x000fc800078e020d */
[----:B------:R-:W-:Y:S01]  /*0250*/  IMAD.WIDE R2, R13, 0x4, R2 ;  /* 0x000000040d027825 */ /* 0x000fe200078e0202 */
[----:B--2---:R-:W-:-:S03]  /*0260*/  ISETP.NE.AND P0, PT, R6, R9, PT ;  /* 0x000000090600720c */ /* 0x004fc60003f05270 */
[----:B---3--:R-:W-:-:S10]  /*0270*/  VIADD R7, R0, 0x1 ;  /* 0x0000000100077836 */ /* 0x008fd40000000000 */
[----:B------:R-:W-:Y:S01]  /*0280*/  @P0 VIADD R7, R0, 0xffffffff ;  /* 0xffffffff00070836 */ /* 0x000fe20000000000 */
[----:B----4-:R-:W-:-:S04]  /*0290*/  VIMNMX R14, PT, PT, R14, R11, !PT ;  /* 0x0000000b0e0e7248 */ /* 0x010fc80007fe0100 */
[----:B------:R-:W-:-:S05]  /*02a0*/  VIADDMNMX.RELU R7, R14, 0xffffffff, R7, !PT ;  /* 0xffffffff0e077846 */ /* 0x000fca0007801107 */
[----:B------:R-:W-:Y:S01]  /*02b0*/  STG.E desc[UR4][R2.64], R7 ;  /* 0x0000000702007986 */ /* 0x000fe2000c101904 */
[----:B------:R-:W-:Y:S05]  /*02c0*/  EXIT ;  /* 0x000000000000794d */ /* 0x000fea0003800000 */
.L_x_0:
[----:B------:R-:W-:-:S00]  /*02d0*/  BRA `(.L_x_0) ;  /* 0xfffffffc00fc7947 */ /* 0x000fc0000383ffff */
[----:B------:R-:W-:-:S00]  /*02e0*/  NOP ;  /* 0x0000000000007918 */ /* 0x000fc00000000000 */
        /* <DEDUP_REMOVED lines=9> */
.L_x_1:


//--------------------- .nv.shared.reserved.0     --------------------------
	.section	.nv.shared.reserved.0,"aw",@nobits
	.weak		__nv_reservedSMEM_offset_0_alias
	.size		__nv_reservedSMEM_offset_0_alias, 0, 64
	.other		__nv_reservedSMEM_offset_0_alias,@"STO_CUDA_RESERVED_SHARED STV_DEFAULT"
__nv_reservedSMEM_offset_0_alias:
	.zero		0
	.zero		64


//--------------------- .nv.constant0._Z21smithWatermanDiagonalPKhS0_Piiiii --------------------------
	.section	.nv.constant0._Z21smithWatermanDiagonalPKhS0_Piiiii,"a",@progbits
	.sectionflags	@""
	.align	4
.nv.constant0._Z21smithWatermanDiagonalPKhS0_Piiiii:
	.zero		936


//--------------------- SYMBOLS --------------------------

	.type		.nv.reservedSmem.offset0,@object
	.size		.nv.reservedSmem.offset0,0x4
